	.headerflags	@"EF_CUDA_TEXMODE_UNIFIED EF_CUDA_64BIT_ADDRESS EF_CUDA_ACCELERATORS EF_CUDA_SM90 EF_CUDA_VIRTUAL_SM(EF_CUDA_SM90)"
	.elftype	@"ET_EXEC"


//--------------------- .nv.info                  --------------------------
	.section	.nv.info,"",@"SHT_CUDA_INFO"
	.align	4


	//----- nvinfo : EIATTR_REGCOUNT
	.align		4
        /*0000*/ 	.byte	0x04, 0x2f
        /*0002*/ 	.short	(.L_1 - .L_0)
	.align		4
.L_0:
        /*0004*/ 	.word	index@(triton_poi_fused_addmm_relu_10)
        /*0008*/ 	.word	0x0000000c


	//----- nvinfo : EIATTR_MIN_STACK_SIZE
	.align		4
.L_1:
        /*000c*/ 	.byte	0x04, 0x12
        /*000e*/ 	.short	(.L_3 - .L_2)
	.align		4
.L_2:
        /*0010*/ 	.word	index@(triton_poi_fused_addmm_relu_10)
        /*0014*/ 	.word	0x00000000


	//----- nvinfo : EIATTR_FRAME_SIZE
	.align		4
.L_3:
        /*0018*/ 	.byte	0x04, 0x11
        /*001a*/ 	.short	(.L_5 - .L_4)
	.align		4
.L_4:
        /*001c*/ 	.word	index@(triton_poi_fused_addmm_relu_10)
        /*0020*/ 	.word	0x00000000


	//----- nvinfo : EIATTR_MIN_STACK_SIZE
	.align		4
.L_5:
        /*0024*/ 	.byte	0x04, 0x12
        /*0026*/ 	.short	(.L_7 - .L_6)
	.align		4
.L_6:
        /*0028*/ 	.word	index@(triton_poi_fused_addmm_relu_10)
        /*002c*/ 	.word	0x00000000
.L_7:


//--------------------- .nv.info.triton_poi_fused_addmm_relu_10 --------------------------
	.section	.nv.info.triton_poi_fused_addmm_relu_10,"",@"SHT_CUDA_INFO"
	.sectionflags	@""
	.align	4


	//----- nvinfo : EIATTR_CUDA_API_VERSION
	.align		4
        /*0000*/ 	.byte	0x04, 0x37
        /*0002*/ 	.short	(.L_9 - .L_8)
.L_8:
        /*0004*/ 	.word	0x0000007c


	//----- nvinfo : EIATTR_KPARAM_INFO
	.align		4
.L_9:
        /*0008*/ 	.byte	0x04, 0x17
        /*000a*/ 	.short	(.L_11 - .L_10)
.L_10:
        /*000c*/ 	.word	0x00000000
        /*0010*/ 	.short	0x0002
        /*0012*/ 	.short	0x0010
        /*0014*/ 	.byte	0x00, 0xf0, 0x11, 0x00


	//----- nvinfo : EIATTR_KPARAM_INFO
	.align		4
.L_11:
        /*0018*/ 	.byte	0x04, 0x17
        /*001a*/ 	.short	(.L_13 - .L_12)
.L_12:
        /*001c*/ 	.word	0x00000000
        /*0020*/ 	.short	0x0001
        /*0022*/ 	.short	0x0008
        /*0024*/ 	.byte	0x00, 0xf4, 0x21, 0x00


	//----- nvinfo : EIATTR_KPARAM_INFO
	.align		4
.L_13:
        /*0028*/ 	.byte	0x04, 0x17
        /*002a*/ 	.short	(.L_15 - .L_14)
.L_14:
        /*002c*/ 	.word	0x00000000
        /*0030*/ 	.short	0x0000
        /*0032*/ 	.short	0x0000
        /*0034*/ 	.byte	0x00, 0xf4, 0x21, 0x00


	//----- nvinfo : EIATTR_SPARSE_MMA_MASK
	.align		4
.L_15:
        /*0038*/ 	.byte	0x03, 0x50
        /*003a*/ 	.short	0x0000


	//----- nvinfo : EIATTR_MAXREG_COUNT
	.align		4
        /*003c*/ 	.byte	0x03, 0x1b
        /*003e*/ 	.short	0x00ff


	//----- nvinfo : EIATTR_EXIT_INSTR_OFFSETS
	.align		4
        /*0040*/ 	.byte	0x04, 0x1c
        /*0042*/ 	.short	(.L_17 - .L_16)


	//   ....[0]....
.L_16:
        /*0044*/ 	.word	0x00000150


	//----- nvinfo : EIATTR_REQNTID
	.align		4
.L_17:
        /*0048*/ 	.byte	0x04, 0x10
        /*004a*/ 	.short	(.L_19 - .L_18)
.L_18:
        /*004c*/ 	.word	0x00000080
        /*0050*/ 	.word	0x00000001
        /*0054*/ 	.word	0x00000001


	//----- nvinfo : EIATTR_CBANK_PARAM_SIZE
	.align		4
.L_19:
        /*0058*/ 	.byte	0x03, 0x19
        /*005a*/ 	.short	0x0014


	//----- nvinfo : EIATTR_PARAM_CBANK
	.align		4
        /*005c*/ 	.byte	0x04, 0x0a
        /*005e*/ 	.short	(.L_21 - .L_20)
	.align		4
.L_20:
        /*0060*/ 	.word	index@(.nv.constant0.triton_poi_fused_addmm_relu_10)
        /*0064*/ 	.short	0x0210
        /*0066*/ 	.short	0x0014


	//----- nvinfo : EIATTR_SW_WAR
	.align		4
.L_21:
        /*0068*/ 	.byte	0x04, 0x36
        /*006a*/ 	.short	(.L_23 - .L_22)
.L_22:
        /*006c*/ 	.word	0x00000008
.L_23:


//--------------------- .nv.callgraph             --------------------------
	.section	.nv.callgraph,"",@"SHT_CUDA_CALLGRAPH"
	.align	4
	.sectionentsize	8
	.align		4
        /*0000*/ 	.word	0x00000000
	.align		4
        /*0004*/ 	.word	0xffffffff
	.align		4
        /*0008*/ 	.word	0x00000000
	.align		4
        /*000c*/ 	.word	0xfffffffe
	.align		4
        /*0010*/ 	.word	0x00000000
	.align		4
        /*0014*/ 	.word	0xfffffffd
	.align		4
        /*0018*/ 	.word	0x00000000
	.align		4
        /*001c*/ 	.word	0xfffffffc


//--------------------- .text.triton_poi_fused_addmm_relu_10 --------------------------
	.section	.text.triton_poi_fused_addmm_relu_10,"ax",@progbits
	.align	128
        .global         triton_poi_fused_addmm_relu_10
        .type           triton_poi_fused_addmm_relu_10,@function
        .size           triton_poi_fused_addmm_relu_10,(.L_x_1 - triton_poi_fused_addmm_relu_10)
        .other          triton_poi_fused_addmm_relu_10,@"STO_CUDA_ENTRY STV_DEFAULT"
triton_poi_fused_addmm_relu_10:
.text.triton_poi_fused_addmm_relu_10:
[----:B------:R-:W-:Y:S01]  /*0000*/  LDC R1, c[0x0][0x28] ;  /* 0x00000a00ff017b82 */ /* 0x000fe20000000800 */
[----:B------:R-:W1:Y:S07]  /*0010*/  S2R R0, SR_TID.X ;  /* 0x0000000000007919 */ /* 0x000e6e0000002100 */
[----:B------:R-:W2:Y:S01]  /*0020*/  LDC.64 R4, c[0x0][0x218] ;  /* 0x00008600ff047b82 */ /* 0x000ea20000000a00 */
[----:B------:R-:W-:Y:S01]  /*0030*/  ULDC.64 UR4, c[0x0][0x208] ;  /* 0x0000820000047ab9 */ /* 0x000fe20000000a00 */
[----:B------:R-:W3:Y:S06]  /*0040*/  S2R R7, SR_CTAID.X ;  /* 0x0000000000077919 */ /* 0x000eec0000002500 */
[----:B------:R-:W4:Y:S01]  /*0050*/  LDC.64 R2, c[0x0][0x210] ;  /* 0x00008400ff027b82 */ /* 0x000f220000000a00 */
[----:B-1----:R-:W-:-:S02]  /*0060*/  LOP3.LUT R0, R0, 0x7f, RZ, 0xc0, !PT ;  /* 0x0000007f00007812 */ /* 0x002fc400078ec0ff */
[----:B---3--:R-:W-:-:S03]  /*0070*/  SHF.R.S32.HI R6, RZ, 0x18, R7 ;  /* 0x00000018ff067819 */ /* 0x008fc60000011407 */
[----:B------:R-:W-:Y:S01]  /*0080*/  IMAD R7, R7, 0x80, R0 ;  /* 0x0000008007077824 */ /* 0x000fe200078e0200 */
[----:B------:R-:W-:-:S03]  /*0090*/  SGXT R0, R6, 0x1 ;  /* 0x000000010600781a */ /* 0x000fc60000000200 */
[----:B----4-:R-:W-:Y:S01]  /*00a0*/  IMAD.WIDE R2, R7, 0x4, R2 ;  /* 0x0000000407027825 */ /* 0x010fe200078e0202 */
[----:B------:R-:W-:-:S04]  /*00b0*/  LEA.HI R0, R0, R7, RZ, 0xb ;  /* 0x0000000700007211 */ /* 0x000fc800078f58ff */
[----:B------:R-:W-:-:S05]  /*00c0*/  LOP3.LUT R0, R0, 0xfffff800, RZ, 0xc0, !PT ;  /* 0xfffff80000007812 */ /* 0x000fca00078ec0ff */
[----:B------:R-:W-:Y:S02]  /*00d0*/  IMAD.IADD R9, R7, 0x1, -R0 ;  /* 0x0000000107097824 */ /* 0x000fe400078e0a00 */
[----:B------:R-:W3:Y:S02]  /*00e0*/  LDG.E R0, desc[UR4][R2.64] ;  /* 0x0000000402007981 */ /* 0x000ee4000c1e1900 */
[----:B--2---:R-:W-:-:S06]  /*00f0*/  IMAD.WIDE R4, R9, 0x4, R4 ;  /* 0x0000000409047825 */ /* 0x004fcc00078e0204 */
[----:B------:R-:W3:Y:S02]  /*0100*/  LDG.E.EL R5, desc[UR4][R4.64] ;  /* 0x0000000404057981 */ /* 0x000ee4000c2e1900 */
[C---:B---3--:R-:W-:Y:S01]  /*0110*/  FADD R6, R0.reuse, R5 ;  /* 0x0000000500067221 */ /* 0x048fe20000000000 */
[----:B------:R-:W-:-:S04]  /*0120*/  FSETP.GEU.AND P0, PT, R0, -R5, PT ;  /* 0x800000050000720b */ /* 0x000fc80003f0e000 */
[----:B------:R-:W-:-:S05]  /*0130*/  FSEL R7, R6, RZ, P0 ;  /* 0x000000ff06077208 */ /* 0x000fca0000000000 */
[----:B------:R-:W-:Y:S01]  /*0140*/  STG.E desc[UR4][R2.64], R7 ;  /* 0x0000000702007986 */ /* 0x000fe2000c101904 */
[----:B------:R-:W-:Y:S05]  /*0150*/  EXIT ;  /* 0x000000000000794d */ /* 0x000fea0003800000 */
.L_x_0:
[----:B------:R-:W-:-:S00]  /*0160*/  BRA `(.L_x_0) ;  /* 0xfffffffc00fc7947 */ /* 0x000fc0000383ffff */
[----:B------:R-:W-:-:S00]  /*0170*/  NOP ;  /* 0x0000000000007918 */ /* 0x000fc00000000000 */
        /* <DEDUP_REMOVED lines=8> */
.L_x_1:


//--------------------- .nv.constant0.triton_poi_fused_addmm_relu_10 --------------------------
	.section	.nv.constant0.triton_poi_fused_addmm_relu_10,"a",@progbits
	.sectionflags	@""
	.align	4
.nv.constant0.triton_poi_fused_addmm_relu_10:
	.zero		548
